//
// Generated by NVIDIA NVVM Compiler
//
// Compiler Build ID: CL-36424714
// Cuda compilation tools, release 13.0, V13.0.88
// Based on NVVM 20.0.0
//

.version 9.0
.target sm_100
.address_size 64

	// .globl	_Z10atomic_redPKfPf
// _ZZ6reducePfS_mE5sdata has been demoted
// _ZZ8reduce_aPfS_E5sdata has been demoted
// _ZZ9reduce_wsPfS_E5sdata has been demoted

.visible .entry _Z10atomic_redPKfPf(
	.param .u64 .ptr .align 1 _Z10atomic_redPKfPf_param_0,
	.param .u64 .ptr .align 1 _Z10atomic_redPKfPf_param_1
)
{
	.reg .pred 	%p<2>;
	.reg .b32 	%r<5>;
	.reg .b32 	%f<3>;
	.reg .b64 	%rd<7>;

	ld.param.u64 	%rd1, [_Z10atomic_redPKfPf_param_0];
	ld.param.u64 	%rd2, [_Z10atomic_redPKfPf_param_1];
	mov.u32 	%r2, %tid.x;
	mov.u32 	%r3, %ntid.x;
	mov.u32 	%r4, %ctaid.x;
	mad.lo.s32 	%r1, %r3, %r4, %r2;
	setp.gt.u32 	%p1, %r1, 8388607;
	@%p1 bra 	$L__BB0_2;
	cvta.to.global.u64 	%rd3, %rd1;
	cvta.to.global.u64 	%rd4, %rd2;
	mul.wide.u32 	%rd5, %r1, 4;
	add.s64 	%rd6, %rd3, %rd5;
	ld.global.f32 	%f1, [%rd6];
	atom.global.add.f32 	%f2, [%rd4], %f1;
$L__BB0_2:
	ret;

}
	// .globl	_Z6reducePfS_m
.visible .entry _Z6reducePfS_m(
	.param .u64 .ptr .align 1 _Z6reducePfS_m_param_0,
	.param .u64 .ptr .align 1 _Z6reducePfS_m_param_1,
	.param .u64 _Z6reducePfS_m_param_2
)
{
	.reg .pred 	%p<7>;
	.reg .b32 	%r<19>;
	.reg .b32 	%f<10>;
	.reg .b64 	%rd<14>;
	// demoted variable
	.shared .align 4 .b8 _ZZ6reducePfS_mE5sdata[1024];
	ld.param.u64 	%rd5, [_Z6reducePfS_m_param_0];
	ld.param.u64 	%rd6, [_Z6reducePfS_m_param_1];
	ld.param.u64 	%rd7, [_Z6reducePfS_m_param_2];
	mov.u32 	%r1, %ctaid.x;
	mov.u32 	%r18, %ntid.x;
	mov.u32 	%r3, %tid.x;
	mad.lo.s32 	%r17, %r1, %r18, %r3;
	shl.b32 	%r11, %r3, 2;
	mov.u32 	%r12, _ZZ6reducePfS_mE5sdata;
	add.s32 	%r5, %r12, %r11;
	mov.b32 	%r13, 0;
	st.shared.u32 	[%r5], %r13;
	cvt.s64.s32 	%rd13, %r17;
	setp.le.u64 	%p1, %rd7, %rd13;
	@%p1 bra 	$L__BB1_4;
	mov.u32 	%r14, %nctaid.x;
	mul.lo.s32 	%r6, %r18, %r14;
	cvta.to.global.u64 	%rd2, %rd5;
	mov.f32 	%f9, 0f00000000;
$L__BB1_2:
	shl.b64 	%rd8, %rd13, 2;
	add.s64 	%rd9, %rd2, %rd8;
	ld.global.f32 	%f4, [%rd9];
	add.f32 	%f9, %f4, %f9;
	add.s32 	%r17, %r17, %r6;
	cvt.s64.s32 	%rd13, %r17;
	setp.gt.u64 	%p2, %rd7, %rd13;
	@%p2 bra 	$L__BB1_2;
	st.shared.f32 	[%r5], %f9;
$L__BB1_4:
	setp.lt.u32 	%p3, %r18, 2;
	@%p3 bra 	$L__BB1_8;
$L__BB1_5:
	shr.u32 	%r10, %r18, 1;
	bar.sync 	0;
	setp.ge.u32 	%p4, %r3, %r10;
	@%p4 bra 	$L__BB1_7;
	shl.b32 	%r15, %r10, 2;
	add.s32 	%r16, %r5, %r15;
	ld.shared.f32 	%f5, [%r16];
	ld.shared.f32 	%f6, [%r5];
	add.f32 	%f7, %f5, %f6;
	st.shared.f32 	[%r5], %f7;
$L__BB1_7:
	setp.gt.u32 	%p5, %r18, 3;
	mov.u32 	%r18, %r10;
	@%p5 bra 	$L__BB1_5;
$L__BB1_8:
	setp.ne.s32 	%p6, %r3, 0;
	@%p6 bra 	$L__BB1_10;
	ld.shared.f32 	%f8, [_ZZ6reducePfS_mE5sdata];
	cvta.to.global.u64 	%rd10, %rd6;
	mul.wide.u32 	%rd11, %r1, 4;
	add.s64 	%rd12, %rd10, %rd11;
	st.global.f32 	[%rd12], %f8;
$L__BB1_10:
	ret;

}
	// .globl	_Z8reduce_aPfS_
.visible .entry _Z8reduce_aPfS_(
	.param .u64 .ptr .align 1 _Z8reduce_aPfS__param_0,
	.param .u64 .ptr .align 1 _Z8reduce_aPfS__param_1
)
{
	.reg .pred 	%p<7>;
	.reg .b32 	%r<19>;
	.reg .b32 	%f<11>;
	.reg .b64 	%rd<7>;
	// demoted variable
	.shared .align 4 .b8 _ZZ8reduce_aPfS_E5sdata[1024];
	ld.param.u64 	%rd2, [_Z8reduce_aPfS__param_0];
	ld.param.u64 	%rd3, [_Z8reduce_aPfS__param_1];
	mov.u32 	%r1, %tid.x;
	shl.b32 	%r10, %r1, 2;
	mov.u32 	%r11, _ZZ8reduce_aPfS_E5sdata;
	add.s32 	%r2, %r11, %r10;
	mov.b32 	%r12, 0;
	st.shared.u32 	[%r2], %r12;
	mov.u32 	%r18, %ntid.x;
	mov.u32 	%r13, %ctaid.x;
	mad.lo.s32 	%r17, %r18, %r13, %r1;
	setp.gt.u32 	%p1, %r17, 8388607;
	@%p1 bra 	$L__BB2_4;
	mov.u32 	%r14, %nctaid.x;
	mul.lo.s32 	%r5, %r14, %r18;
	cvta.to.global.u64 	%rd1, %rd2;
	mov.f32 	%f10, 0f00000000;
$L__BB2_2:
	mul.wide.u32 	%rd4, %r17, 4;
	add.s64 	%rd5, %rd1, %rd4;
	ld.global.f32 	%f4, [%rd5];
	add.f32 	%f10, %f4, %f10;
	add.s32 	%r17, %r17, %r5;
	setp.lt.u32 	%p2, %r17, 8388608;
	@%p2 bra 	$L__BB2_2;
	st.shared.f32 	[%r2], %f10;
$L__BB2_4:
	setp.lt.u32 	%p3, %r18, 2;
	@%p3 bra 	$L__BB2_8;
$L__BB2_5:
	shr.u32 	%r9, %r18, 1;
	bar.sync 	0;
	setp.ge.u32 	%p4, %r1, %r9;
	@%p4 bra 	$L__BB2_7;
	shl.b32 	%r15, %r9, 2;
	add.s32 	%r16, %r2, %r15;
	ld.shared.f32 	%f5, [%r16];
	ld.shared.f32 	%f6, [%r2];
	add.f32 	%f7, %f5, %f6;
	st.shared.f32 	[%r2], %f7;
$L__BB2_7:
	setp.gt.u32 	%p5, %r18, 3;
	mov.u32 	%r18, %r9;
	@%p5 bra 	$L__BB2_5;
$L__BB2_8:
	setp.ne.s32 	%p6, %r1, 0;
	@%p6 bra 	$L__BB2_10;
	ld.shared.f32 	%f8, [_ZZ8reduce_aPfS_E5sdata];
	cvta.to.global.u64 	%rd6, %rd3;
	atom.global.add.f32 	%f9, [%rd6], %f8;
$L__BB2_10:
	ret;

}
	// .globl	_Z9reduce_wsPfS_
.visible .entry _Z9reduce_wsPfS_(
	.param .u64 .ptr .align 1 _Z9reduce_wsPfS__param_0,
	.param .u64 .ptr .align 1 _Z9reduce_wsPfS__param_1
)
{
	.reg .pred 	%p<17>;
	.reg .b32 	%r<39>;
	.reg .b32 	%f<34>;
	.reg .b64 	%rd<7>;
	// demoted variable
	.shared .align 4 .b8 _ZZ9reduce_wsPfS_E5sdata[128];
	ld.param.u64 	%rd2, [_Z9reduce_wsPfS__param_0];
	ld.param.u64 	%rd3, [_Z9reduce_wsPfS__param_1];
	mov.u32 	%r1, %tid.x;
	mov.u32 	%r2, %ntid.x;
	mov.u32 	%r8, %ctaid.x;
	mad.lo.s32 	%r38, %r2, %r8, %r1;
	and.b32  	%r4, %r1, 31;
	setp.gt.u32 	%p1, %r38, 8388607;
	mov.f32 	%f32, 0f00000000;
	@%p1 bra 	$L__BB3_3;
	mov.u32 	%r9, %nctaid.x;
	mul.lo.s32 	%r5, %r9, %r2;
	cvta.to.global.u64 	%rd1, %rd2;
	mov.f32 	%f32, 0f00000000;
$L__BB3_2:
	mul.wide.u32 	%rd4, %r38, 4;
	add.s64 	%rd5, %rd1, %rd4;
	ld.global.f32 	%f10, [%rd5];
	add.f32 	%f32, %f32, %f10;
	add.s32 	%r38, %r38, %r5;
	setp.lt.u32 	%p2, %r38, 8388608;
	@%p2 bra 	$L__BB3_2;
$L__BB3_3:
	mov.b32 	%r10, %f32;
	shfl.sync.down.b32	%r11|%p3, %r10, 16, 31, -1;
	mov.b32 	%f11, %r11;
	add.f32 	%f12, %f32, %f11;
	mov.b32 	%r12, %f12;
	shfl.sync.down.b32	%r13|%p4, %r12, 8, 31, -1;
	mov.b32 	%f13, %r13;
	add.f32 	%f14, %f12, %f13;
	mov.b32 	%r14, %f14;
	shfl.sync.down.b32	%r15|%p5, %r14, 4, 31, -1;
	mov.b32 	%f15, %r15;
	add.f32 	%f16, %f14, %f15;
	mov.b32 	%r16, %f16;
	shfl.sync.down.b32	%r17|%p6, %r16, 2, 31, -1;
	mov.b32 	%f17, %r17;
	add.f32 	%f18, %f16, %f17;
	mov.b32 	%r18, %f18;
	shfl.sync.down.b32	%r19|%p7, %r18, 1, 31, -1;
	mov.b32 	%f19, %r19;
	add.f32 	%f4, %f18, %f19;
	setp.ne.s32 	%p8, %r4, 0;
	@%p8 bra 	$L__BB3_5;
	shr.u32 	%r20, %r1, 3;
	and.b32  	%r21, %r20, 124;
	mov.u32 	%r22, _ZZ9reduce_wsPfS_E5sdata;
	add.s32 	%r23, %r22, %r21;
	st.shared.f32 	[%r23], %f4;
$L__BB3_5:
	bar.sync 	0;
	setp.gt.u32 	%p9, %r1, 31;
	@%p9 bra 	$L__BB3_10;
	shr.u32 	%r24, %r2, 5;
	setp.ge.u32 	%p10, %r1, %r24;
	mov.f32 	%f33, 0f00000000;
	@%p10 bra 	$L__BB3_8;
	shl.b32 	%r25, %r4, 2;
	mov.u32 	%r26, _ZZ9reduce_wsPfS_E5sdata;
	add.s32 	%r27, %r26, %r25;
	ld.shared.f32 	%f33, [%r27];
$L__BB3_8:
	mov.b32 	%r28, %f33;
	shfl.sync.down.b32	%r29|%p11, %r28, 16, 31, -1;
	mov.b32 	%f21, %r29;
	add.f32 	%f22, %f33, %f21;
	mov.b32 	%r30, %f22;
	shfl.sync.down.b32	%r31|%p12, %r30, 8, 31, -1;
	mov.b32 	%f23, %r31;
	add.f32 	%f24, %f22, %f23;
	mov.b32 	%r32, %f24;
	shfl.sync.down.b32	%r33|%p13, %r32, 4, 31, -1;
	mov.b32 	%f25, %r33;
	add.f32 	%f26, %f24, %f25;
	mov.b32 	%r34, %f26;
	shfl.sync.down.b32	%r35|%p14, %r34, 2, 31, -1;
	mov.b32 	%f27, %r35;
	add.f32 	%f28, %f26, %f27;
	mov.b32 	%r36, %f28;
	shfl.sync.down.b32	%r37|%p15, %r36, 1, 31, -1;
	mov.b32 	%f29, %r37;
	add.f32 	%f7, %f28, %f29;
	setp.ne.s32 	%p16, %r1, 0;
	@%p16 bra 	$L__BB3_10;
	cvta.to.global.u64 	%rd6, %rd3;
	atom.global.add.f32 	%f30, [%rd6], %f7;
$L__BB3_10:
	ret;

}


// ===== COMPILED SASS (sm_100) =====

	.target	sm_100

	.elftype	@"ET_EXEC"


//--------------------- .note.nv.tkinfo           --------------------------
	.section	.note.nv.tkinfo,"",@"SHT_NOTE"
	.sectionflags	@"SHF_NOTE_NV_TKINFO"
	.tkinfo
        /*0018*/ 	.word	0x00000002
        /*0030*/ 	.string	""
        /*0030*/ 	.string	"ptxas"
        /*0030*/ 	.string	"Cuda compilation tools, release 13.0, V13.0.88"
        /*0030*/ 	.string	"Build cuda_13.0.r13.0/compiler.36424714_0"
        /*0030*/ 	.string	"-arch sm_100 -m 64 "



//--------------------- .note.nv.cuinfo           --------------------------
	.section	.note.nv.cuinfo,"",@"SHT_NOTE"
	.sectionflags	@"SHF_NOTE_NV_CUINFO"
        /*0018*/ 	.short	0x0002
        /*001a*/ 	.short	0x0064
        /*001c*/ 	.short	0x0082
	.zero		2


//--------------------- .nv.info                  --------------------------
	.section	.nv.info,"",@"SHT_CUDA_INFO"
	.align	4


	//----- nvinfo : EIATTR_REGCOUNT
	.align		4
        /*0000*/ 	.byte	0x04, 0x2f
        /*0002*/ 	.short	(.L_1 - .L_0)
	.align		4
.L_0:
        /*0004*/ 	.word	index@(_Z10atomic_redPKfPf)
        /*0008*/ 	.word	0x00000008


	//----- nvinfo : EIATTR_FRAME_SIZE
	.align		4
.L_1:
        /*000c*/ 	.byte	0x04, 0x11
        /*000e*/ 	.short	(.L_3 - .L_2)
	.align		4
.L_2:
        /*0010*/ 	.word	index@(_Z10atomic_redPKfPf)
        /*0014*/ 	.word	0x00000000


	//----- nvinfo : EIATTR_REGCOUNT
	.align		4
.L_3:
        /*0018*/ 	.byte	0x04, 0x2f
        /*001a*/ 	.short	(.L_5 - .L_4)
	.align		4
.L_4:
        /*001c*/ 	.word	index@(_Z6reducePfS_m)
        /*0020*/ 	.word	0x00000010


	//----- nvinfo : EIATTR_FRAME_SIZE
	.align		4
.L_5:
        /*0024*/ 	.byte	0x04, 0x11
        /*0026*/ 	.short	(.L_7 - .L_6)
	.align		4
.L_6:
        /*0028*/ 	.word	index@(_Z6reducePfS_m)
        /*002c*/ 	.word	0x00000000


	//----- nvinfo : EIATTR_REGCOUNT
	.align		4
.L_7:
        /*0030*/ 	.byte	0x04, 0x2f
        /*0032*/ 	.short	(.L_9 - .L_8)
	.align		4
.L_8:
        /*0034*/ 	.word	index@(_Z8reduce_aPfS_)
        /*0038*/ 	.word	0x0000000d


	//----- nvinfo : EIATTR_FRAME_SIZE
	.align		4
.L_9:
        /*003c*/ 	.byte	0x04, 0x11
        /*003e*/ 	.short	(.L_11 - .L_10)
	.align		4
.L_10:
        /*0040*/ 	.word	index@(_Z8reduce_aPfS_)
        /*0044*/ 	.word	0x00000000


	//----- nvinfo : EIATTR_REGCOUNT
	.align		4
.L_11:
        /*0048*/ 	.byte	0x04, 0x2f
        /*004a*/ 	.short	(.L_13 - .L_12)
	.align		4
.L_12:
        /*004c*/ 	.word	index@(_Z9reduce_wsPfS_)
        /*0050*/ 	.word	0x0000000c


	//----- nvinfo : EIATTR_FRAME_SIZE
	.align		4
.L_13:
        /*0054*/ 	.byte	0x04, 0x11
        /*0056*/ 	.short	(.L_15 - .L_14)
	.align		4
.L_14:
        /*0058*/ 	.word	index@(_Z9reduce_wsPfS_)
        /*005c*/ 	.word	0x00000000


	//----- nvinfo : EIATTR_MIN_STACK_SIZE
	.align		4
.L_15:
        /*0060*/ 	.byte	0x04, 0x12
        /*0062*/ 	.short	(.L_17 - .L_16)
	.align		4
.L_16:
        /*0064*/ 	.word	index@(_Z9reduce_wsPfS_)
        /*0068*/ 	.word	0x00000000


	//----- nvinfo : EIATTR_MIN_STACK_SIZE
	.align		4
.L_17:
        /*006c*/ 	.byte	0x04, 0x12
        /*006e*/ 	.short	(.L_19 - .L_18)
	.align		4
.L_18:
        /*0070*/ 	.word	index@(_Z8reduce_aPfS_)
        /*0074*/ 	.word	0x00000000


	//----- nvinfo : EIATTR_MIN_STACK_SIZE
	.align		4
.L_19:
        /*0078*/ 	.byte	0x04, 0x12
        /*007a*/ 	.short	(.L_21 - .L_20)
	.align		4
.L_20:
        /*007c*/ 	.word	index@(_Z6reducePfS_m)
        /*0080*/ 	.word	0x00000000


	//----- nvinfo : EIATTR_MIN_STACK_SIZE
	.align		4
.L_21:
        /*0084*/ 	.byte	0x04, 0x12
        /*0086*/ 	.short	(.L_23 - .L_22)
	.align		4
.L_22:
        /*0088*/ 	.word	index@(_Z10atomic_redPKfPf)
        /*008c*/ 	.word	0x00000000
.L_23:


//--------------------- .nv.compat                --------------------------
	.section	.nv.compat,"",@"SHT_CUDA_COMPAT_INFO"
	.align	4
        /*0000*/ 	.byte	0x02, 0x09, 0x00, 0x00, 0x02, 0x02, 0x01, 0x00, 0x02, 0x05, 0x05, 0x00, 0x03, 0x07, 0x01, 0x01
        /*0010*/ 	.byte	0x02, 0x03, 0x00, 0x00, 0x02, 0x06, 0x01, 0x00, 0x04, 0x0b, 0x08, 0x00, 0x09, 0x00, 0x00, 0x00
        /*0020*/ 	.byte	0x00, 0x00, 0x00, 0x00


//--------------------- .nv.info._Z9reduce_wsPfS_ --------------------------
	.section	.nv.info._Z9reduce_wsPfS_,"",@"SHT_CUDA_INFO"
	.sectionflags	@""
	.align	4


	//----- nvinfo : EIATTR_CUDA_API_VERSION
	.align		4
        /*0000*/ 	.byte	0x04, 0x37
        /*0002*/ 	.short	(.L_25 - .L_24)
.L_24:
        /*0004*/ 	.word	0x00000082


	//----- nvinfo : EIATTR_KPARAM_INFO
	.align		4
.L_25:
        /*0008*/ 	.byte	0x04, 0x17
        /*000a*/ 	.short	(.L_27 - .L_26)
.L_26:
        /*000c*/ 	.word	0x00000000
        /*0010*/ 	.short	0x0001
        /*0012*/ 	.short	0x0008
        /*0014*/ 	.byte	0x00, 0xf5, 0x21, 0x00


	//----- nvinfo : EIATTR_KPARAM_INFO
	.align		4
.L_27:
        /*0018*/ 	.byte	0x04, 0x17
        /*001a*/ 	.short	(.L_29 - .L_28)
.L_28:
        /*001c*/ 	.word	0x00000000
        /*0020*/ 	.short	0x0000
        /*0022*/ 	.short	0x0000
        /*0024*/ 	.byte	0x00, 0xf5, 0x21, 0x00


	//----- nvinfo : EIATTR_SPARSE_MMA_MASK
	.align		4
.L_29:
        /*0028*/ 	.byte	0x03, 0x50
        /*002a*/ 	.short	0x0000


	//----- nvinfo : EIATTR_MAXREG_COUNT
	.align		4
        /*002c*/ 	.byte	0x03, 0x1b
        /*002e*/ 	.short	0x00ff


	//----- nvinfo : EIATTR_NUM_BARRIERS
	.align		4
        /*0030*/ 	.byte	0x02, 0x4c
        /*0032*/ 	.byte	0x01
	.zero		1


	//----- nvinfo : EIATTR_MERCURY_ISA_VERSION
	.align		4
        /*0034*/ 	.byte	0x03, 0x5f
        /*0036*/ 	.short	0x0101


	//----- nvinfo : EIATTR_COOP_GROUP_MASK_REGIDS
	.align		4
        /*0038*/ 	.byte	0x04, 0x29
        /*003a*/ 	.short	(.L_31 - .L_30)


	//   ....[0]....
.L_30:
        /*003c*/ 	.word	0xffffffff


	//   ....[1]....
        /*0040*/ 	.word	0xffffffff


	//   ....[2]....
        /*0044*/ 	.word	0xffffffff


	//   ....[3]....
        /*0048*/ 	.word	0xffffffff


	//   ....[4]....
        /*004c*/ 	.word	0xffffffff


	//   ....[5]....
        /*0050*/ 	.word	0xffffffff


	//   ....[6]....
        /*0054*/ 	.word	0xffffffff


	//   ....[7]....
        /*0058*/ 	.word	0xffffffff


	//   ....[8]....
        /*005c*/ 	.word	0xffffffff


	//   ....[9]....
        /*0060*/ 	.word	0xffffffff


	//----- nvinfo : EIATTR_COOP_GROUP_INSTR_OFFSETS
	.align		4
.L_31:
        /*0064*/ 	.byte	0x04, 0x28
        /*0066*/ 	.short	(.L_33 - .L_32)


	//   ....[0]....
.L_32:
        /*0068*/ 	.word	0x00000160


	//   ....[1]....
        /*006c*/ 	.word	0x00000190


	//   ....[2]....
        /*0070*/ 	.word	0x000001c0


	//   ....[3]....
        /*0074*/ 	.word	0x00000230


	//   ....[4]....
        /*0078*/ 	.word	0x00000270


	//   ....[5]....
        /*007c*/ 	.word	0x00000350


	//   ....[6]....
        /*0080*/ 	.word	0x00000370


	//   ....[7]....
        /*0084*/ 	.word	0x00000390


	//   ....[8]....
        /*0088*/ 	.word	0x000003b0


	//   ....[9]....
        /*008c*/ 	.word	0x000003d0


	//----- nvinfo : EIATTR_VRC_CTA_INIT_COUNT
	.align		4
.L_33:
        /*0090*/ 	.byte	0x02, 0x4a
	.zero		1
	.zero		1


	//----- nvinfo : EIATTR_EXIT_INSTR_OFFSETS
	.align		4
        /*0094*/ 	.byte	0x04, 0x1c
        /*0096*/ 	.short	(.L_35 - .L_34)


	//   ....[0]....
.L_34:
        /*0098*/ 	.word	0x000002b0


	//   ....[1]....
        /*009c*/ 	.word	0x000003e0


	//   ....[2]....
        /*00a0*/ 	.word	0x00000420


	//----- nvinfo : EIATTR_CRS_STACK_SIZE
	.align		4
.L_35:
        /*00a4*/ 	.byte	0x04, 0x1e
        /*00a6*/ 	.short	(.L_37 - .L_36)
.L_36:
        /*00a8*/ 	.word	0x00000000


	//----- nvinfo : EIATTR_CBANK_PARAM_SIZE
	.align		4
.L_37:
        /*00ac*/ 	.byte	0x03, 0x19
        /*00ae*/ 	.short	0x0010


	//----- nvinfo : EIATTR_PARAM_CBANK
	.align		4
        /*00b0*/ 	.byte	0x04, 0x0a
        /*00b2*/ 	.short	(.L_39 - .L_38)
	.align		4
.L_38:
        /*00b4*/ 	.word	index@(.nv.constant0._Z9reduce_wsPfS_)
        /*00b8*/ 	.short	0x0380
        /*00ba*/ 	.short	0x0010


	//----- nvinfo : EIATTR_SW_WAR
	.align		4
.L_39:
        /*00bc*/ 	.byte	0x04, 0x36
        /*00be*/ 	.short	(.L_41 - .L_40)
.L_40:
        /*00c0*/ 	.word	0x00000008
.L_41:


//--------------------- .nv.info._Z8reduce_aPfS_  --------------------------
	.section	.nv.info._Z8reduce_aPfS_,"",@"SHT_CUDA_INFO"
	.sectionflags	@""
	.align	4


	//----- nvinfo : EIATTR_CUDA_API_VERSION
	.align		4
        /*0000*/ 	.byte	0x04, 0x37
        /*0002*/ 	.short	(.L_43 - .L_42)
.L_42:
        /*0004*/ 	.word	0x00000082


	//----- nvinfo : EIATTR_KPARAM_INFO
	.align		4
.L_43:
        /*0008*/ 	.byte	0x04, 0x17
        /*000a*/ 	.short	(.L_45 - .L_44)
.L_44:
        /*000c*/ 	.word	0x00000000
        /*0010*/ 	.short	0x0001
        /*0012*/ 	.short	0x0008
        /*0014*/ 	.byte	0x00, 0xf5, 0x21, 0x00


	//----- nvinfo : EIATTR_KPARAM_INFO
	.align		4
.L_45:
        /*0018*/ 	.byte	0x04, 0x17
        /*001a*/ 	.short	(.L_47 - .L_46)
.L_46:
        /*001c*/ 	.word	0x00000000
        /*0020*/ 	.short	0x0000
        /*0022*/ 	.short	0x0000
        /*0024*/ 	.byte	0x00, 0xf5, 0x21, 0x00


	//----- nvinfo : EIATTR_SPARSE_MMA_MASK
	.align		4
.L_47:
        /*0028*/ 	.byte	0x03, 0x50
        /*002a*/ 	.short	0x0000


	//----- nvinfo : EIATTR_MAXREG_COUNT
	.align		4
        /*002c*/ 	.byte	0x03, 0x1b
        /*002e*/ 	.short	0x00ff


	//----- nvinfo : EIATTR_NUM_BARRIERS
	.align		4
        /*0030*/ 	.byte	0x02, 0x4c
        /*0032*/ 	.byte	0x01
	.zero		1


	//----- nvinfo : EIATTR_MERCURY_ISA_VERSION
	.align		4
        /*0034*/ 	.byte	0x03, 0x5f
        /*0036*/ 	.short	0x0101


	//----- nvinfo : EIATTR_VRC_CTA_INIT_COUNT
	.align		4
        /*0038*/ 	.byte	0x02, 0x4a
	.zero		1
	.zero		1


	//----- nvinfo : EIATTR_EXIT_INSTR_OFFSETS
	.align		4
        /*003c*/ 	.byte	0x04, 0x1c
        /*003e*/ 	.short	(.L_49 - .L_48)


	//   ....[0]....
.L_48:
        /*0040*/ 	.word	0x000002c0


	//   ....[1]....
        /*0044*/ 	.word	0x00000330


	//----- nvinfo : EIATTR_CRS_STACK_SIZE
	.align		4
.L_49:
        /*0048*/ 	.byte	0x04, 0x1e
        /*004a*/ 	.short	(.L_51 - .L_50)
.L_50:
        /*004c*/ 	.word	0x00000000


	//----- nvinfo : EIATTR_CBANK_PARAM_SIZE
	.align		4
.L_51:
        /*0050*/ 	.byte	0x03, 0x19
        /*0052*/ 	.short	0x0010


	//----- nvinfo : EIATTR_PARAM_CBANK
	.align		4
        /*0054*/ 	.byte	0x04, 0x0a
        /*0056*/ 	.short	(.L_53 - .L_52)
	.align		4
.L_52:
        /*0058*/ 	.word	index@(.nv.constant0._Z8reduce_aPfS_)
        /*005c*/ 	.short	0x0380
        /*005e*/ 	.short	0x0010


	//----- nvinfo : EIATTR_SW_WAR
	.align		4
.L_53:
        /*0060*/ 	.byte	0x04, 0x36
        /*0062*/ 	.short	(.L_55 - .L_54)
.L_54:
        /*0064*/ 	.word	0x00000008
.L_55:


//--------------------- .nv.info._Z6reducePfS_m   --------------------------
	.section	.nv.info._Z6reducePfS_m,"",@"SHT_CUDA_INFO"
	.sectionflags	@""
	.align	4


	//----- nvinfo : EIATTR_CUDA_API_VERSION
	.align		4
        /*0000*/ 	.byte	0x04, 0x37
        /*0002*/ 	.short	(.L_57 - .L_56)
.L_56:
        /*0004*/ 	.word	0x00000082


	//----- nvinfo : EIATTR_KPARAM_INFO
	.align		4
.L_57:
        /*0008*/ 	.byte	0x04, 0x17
        /*000a*/ 	.short	(.L_59 - .L_58)
.L_58:
        /*000c*/ 	.word	0x00000000
        /*0010*/ 	.short	0x0002
        /*0012*/ 	.short	0x0010
        /*0014*/ 	.byte	0x00, 0xf0, 0x21, 0x00


	//----- nvinfo : EIATTR_KPARAM_INFO
	.align		4
.L_59:
        /*0018*/ 	.byte	0x04, 0x17
        /*001a*/ 	.short	(.L_61 - .L_60)
.L_60:
        /*001c*/ 	.word	0x00000000
        /*0020*/ 	.short	0x0001
        /*0022*/ 	.short	0x0008
        /*0024*/ 	.byte	0x00, 0xf5, 0x21, 0x00


	//----- nvinfo : EIATTR_KPARAM_INFO
	.align		4
.L_61:
        /*0028*/ 	.byte	0x04, 0x17
        /*002a*/ 	.short	(.L_63 - .L_62)
.L_62:
        /*002c*/ 	.word	0x00000000
        /*0030*/ 	.short	0x0000
        /*0032*/ 	.short	0x0000
        /*0034*/ 	.byte	0x00, 0xf5, 0x21, 0x00


	//----- nvinfo : EIATTR_SPARSE_MMA_MASK
	.align		4
.L_63:
        /*0038*/ 	.byte	0x03, 0x50
        /*003a*/ 	.short	0x0000


	//----- nvinfo : EIATTR_MAXREG_COUNT
	.align		4
        /*003c*/ 	.byte	0x03, 0x1b
        /*003e*/ 	.short	0x00ff


	//----- nvinfo : EIATTR_NUM_BARRIERS
	.align		4
        /*0040*/ 	.byte	0x02, 0x4c
        /*0042*/ 	.byte	0x01
	.zero		1


	//----- nvinfo : EIATTR_MERCURY_ISA_VERSION
	.align		4
        /*0044*/ 	.byte	0x03, 0x5f
        /*0046*/ 	.short	0x0101


	//----- nvinfo : EIATTR_VRC_CTA_INIT_COUNT
	.align		4
        /*0048*/ 	.byte	0x02, 0x4a
	.zero		1
	.zero		1


	//----- nvinfo : EIATTR_EXIT_INSTR_OFFSETS
	.align		4
        /*004c*/ 	.byte	0x04, 0x1c
        /*004e*/ 	.short	(.L_65 - .L_64)


	//   ....[0]....
.L_64:
        /*0050*/ 	.word	0x00000340


	//   ....[1]....
        /*0054*/ 	.word	0x000003c0


	//----- nvinfo : EIATTR_CRS_STACK_SIZE
	.align		4
.L_65:
        /*0058*/ 	.byte	0x04, 0x1e
        /*005a*/ 	.short	(.L_67 - .L_66)
.L_66:
        /*005c*/ 	.word	0x00000000


	//----- nvinfo : EIATTR_CBANK_PARAM_SIZE
	.align		4
.L_67:
        /*0060*/ 	.byte	0x03, 0x19
        /*0062*/ 	.short	0x0018


	//----- nvinfo : EIATTR_PARAM_CBANK
	.align		4
        /*0064*/ 	.byte	0x04, 0x0a
        /*0066*/ 	.short	(.L_69 - .L_68)
	.align		4
.L_68:
        /*0068*/ 	.word	index@(.nv.constant0._Z6reducePfS_m)
        /*006c*/ 	.short	0x0380
        /*006e*/ 	.short	0x0018


	//----- nvinfo : EIATTR_SW_WAR
	.align		4
.L_69:
        /*0070*/ 	.byte	0x04, 0x36
        /*0072*/ 	.short	(.L_71 - .L_70)
.L_70:
        /*0074*/ 	.word	0x00000008
.L_71:


//--------------------- .nv.info._Z10atomic_redPKfPf --------------------------
	.section	.nv.info._Z10atomic_redPKfPf,"",@"SHT_CUDA_INFO"
	.sectionflags	@""
	.align	4


	//----- nvinfo : EIATTR_CUDA_API_VERSION
	.align		4
        /*0000*/ 	.byte	0x04, 0x37
        /*0002*/ 	.short	(.L_73 - .L_72)
.L_72:
        /*0004*/ 	.word	0x00000082


	//----- nvinfo : EIATTR_KPARAM_INFO
	.align		4
.L_73:
        /*0008*/ 	.byte	0x04, 0x17
        /*000a*/ 	.short	(.L_75 - .L_74)
.L_74:
        /*000c*/ 	.word	0x00000000
        /*0010*/ 	.short	0x0001
        /*0012*/ 	.short	0x0008
        /*0014*/ 	.byte	0x00, 0xf5, 0x21, 0x00


	//----- nvinfo : EIATTR_KPARAM_INFO
	.align		4
.L_75:
        /*0018*/ 	.byte	0x04, 0x17
        /*001a*/ 	.short	(.L_77 - .L_76)
.L_76:
        /*001c*/ 	.word	0x00000000
        /*0020*/ 	.short	0x0000
        /*0022*/ 	.short	0x0000
        /*0024*/ 	.byte	0x00, 0xf5, 0x21, 0x00


	//----- nvinfo : EIATTR_SPARSE_MMA_MASK
	.align		4
.L_77:
        /*0028*/ 	.byte	0x03, 0x50
        /*002a*/ 	.short	0x0000


	//----- nvinfo : EIATTR_MAXREG_COUNT
	.align		4
        /*002c*/ 	.byte	0x03, 0x1b
        /*002e*/ 	.short	0x00ff


	//----- nvinfo : EIATTR_MERCURY_ISA_VERSION
	.align		4
        /*0030*/ 	.byte	0x03, 0x5f
        /*0032*/ 	.short	0x0101


	//----- nvinfo : EIATTR_VRC_CTA_INIT_COUNT
	.align		4
        /*0034*/ 	.byte	0x02, 0x4a
	.zero		1
	.zero		1


	//----- nvinfo : EIATTR_EXIT_INSTR_OFFSETS
	.align		4
        /*0038*/ 	.byte	0x04, 0x1c
        /*003a*/ 	.short	(.L_79 - .L_78)


	//   ....[0]....
.L_78:
        /*003c*/ 	.word	0x00000060


	//   ....[1]....
        /*0040*/ 	.word	0x000000d0


	//----- nvinfo : EIATTR_CBANK_PARAM_SIZE
	.align		4
.L_79:
        /*0044*/ 	.byte	0x03, 0x19
        /*0046*/ 	.short	0x0010


	//----- nvinfo : EIATTR_PARAM_CBANK
	.align		4
        /*0048*/ 	.byte	0x04, 0x0a
        /*004a*/ 	.short	(.L_81 - .L_80)
	.align		4
.L_80:
        /*004c*/ 	.word	index@(.nv.constant0._Z10atomic_redPKfPf)
        /*0050*/ 	.short	0x0380
        /*0052*/ 	.short	0x0010


	//----- nvinfo : EIATTR_SW_WAR
	.align		4
.L_81:
        /*0054*/ 	.byte	0x04, 0x36
        /*0056*/ 	.short	(.L_83 - .L_82)
.L_82:
        /*0058*/ 	.word	0x00000008
.L_83:


//--------------------- .nv.callgraph             --------------------------
	.section	.nv.callgraph,"",@"SHT_CUDA_CALLGRAPH"
	.align	4
	.sectionentsize	8
	.align		4
        /*0000*/ 	.word	0x00000000
	.align		4
        /*0004*/ 	.word	0xffffffff
	.align		4
        /*0008*/ 	.word	0x00000000
	.align		4
        /*000c*/ 	.word	0xfffffffe
	.align		4
        /*0010*/ 	.word	0x00000000
	.align		4
        /*0014*/ 	.word	0xfffffffd
	.align		4
        /*0018*/ 	.word	0x00000000
	.align		4
        /*001c*/ 	.word	0xfffffffc


//--------------------- .text._Z9reduce_wsPfS_    --------------------------
	.section	.text._Z9reduce_wsPfS_,"ax",@progbits
	.align	128
        .global         _Z9reduce_wsPfS_
        .type           _Z9reduce_wsPfS_,@function
        .size           _Z9reduce_wsPfS_,(.L_x_19 - _Z9reduce_wsPfS_)
        .other          _Z9reduce_wsPfS_,@"STO_CUDA_ENTRY STV_DEFAULT"
_Z9reduce_wsPfS_:
.text._Z9reduce_wsPfS_:
[----:B------:R-:W-:Y:S01]  /*0000*/  LDC R1, c[0x0][0x37c] ;  /* 0x0000df00ff017b82 */ /* 0x000fe20000000800 */
[----:B------:R-:W0:Y:S01]  /*0010*/  S2R R0, SR_TID.X ;  /* 0x0000000000007919 */ /* 0x000e220000002100 */
[----:B------:R-:W0:Y:S01]  /*0020*/  LDCU UR5, c[0x0][0x360] ;  /* 0x00006c00ff0577ac */ /* 0x000e220008000800 */
[----:B------:R-:W-:Y:S01]  /*0030*/  BSSY.RECONVERGENT B0, `(.L_x_0) ;  /* 0x0000012000007945 */ /* 0x000fe20003800200 */
[----:B------:R-:W-:Y:S01]  /*0040*/  HFMA2 R6, -RZ, RZ, 0, 0 ;  /* 0x00000000ff067431 */ /* 0x000fe200000001ff */
[----:B------:R-:W0:Y:S01]  /*0050*/  S2R R3, SR_CTAID.X ;  /* 0x0000000000037919 */ /* 0x000e220000002500 */
[----:B------:R-:W1:Y:S01]  /*0060*/  LDCU.64 UR6, c[0x0][0x358] ;  /* 0x00006b00ff0677ac */ /* 0x000e620008000a00 */
[----:B0-----:R-:W-:-:S05]  /*0070*/  IMAD R2, R3, UR5, R0 ;  /* 0x0000000503027c24 */ /* 0x001fca000f8e0200 */
[----:B------:R-:W-:-:S13]  /*0080*/  ISETP.GT.U32.AND P0, PT, R2, 0x7fffff, PT ;  /* 0x007fffff0200780c */ /* 0x000fda0003f04070 */
[----:B-1----:R-:W-:Y:S05]  /*0090*/  @P0 BRA `(.L_x_1) ;  /* 0x00000000002c0947 */ /* 0x002fea0003800000 */
[----:B------:R-:W0:Y:S01]  /*00a0*/  LDC R8, c[0x0][0x370] ;  /* 0x0000dc00ff087b82 */ /* 0x000e220000000800 */
[----:B------:R-:W-:Y:S01]  /*00b0*/  MOV R7, R2 ;  /* 0x0000000200077202 */ /* 0x000fe20000000f00 */
[----:B------:R-:W-:-:S06]  /*00c0*/  IMAD.MOV.U32 R6, RZ, RZ, RZ ;  /* 0x000000ffff067224 */ /* 0x000fcc00078e00ff */
[----:B------:R-:W1:Y:S01]  /*00d0*/  LDC.64 R4, c[0x0][0x380] ;  /* 0x0000e000ff047b82 */ /* 0x000e620000000a00 */
[----:B0-----:R-:W-:-:S07]  /*00e0*/  IMAD R8, R8, UR5, RZ ;  /* 0x0000000508087c24 */ /* 0x001fce000f8e02ff */
.L_x_2:
[----:B-1----:R-:W-:-:S06]  /*00f0*/  IMAD.WIDE.U32 R2, R7, 0x4, R4 ;  /* 0x0000000407027825 */ /* 0x002fcc00078e0004 */
[----:B------:R-:W2:Y:S01]  /*0100*/  LDG.E R3, desc[UR6][R2.64] ;  /* 0x0000000602037981 */ /* 0x000ea2000c1e1900 */
[----:B------:R-:W-:-:S04]  /*0110*/  IADD3 R7, PT, PT, R8, R7, RZ ;  /* 0x0000000708077210 */ /* 0x000fc80007ffe0ff */
[----:B------:R-:W-:Y:S01]  /*0120*/  ISETP.GE.U32.AND P0, PT, R7, 0x800000, PT ;  /* 0x008000000700780c */ /* 0x000fe20003f06070 */
[----:B--2---:R-:W-:-:S12]  /*0130*/  FADD R6, R3, R6 ;  /* 0x0000000603067221 */ /* 0x004fd80000000000 */
[----:B------:R-:W-:Y:S05]  /*0140*/  @!P0 BRA `(.L_x_2) ;  /* 0xfffffffc00e88947 */ /* 0x000fea000383ffff */
.L_x_1:
[----:B------:R-:W-:Y:S05]  /*0150*/  BSYNC.RECONVERGENT B0 ;  /* 0x0000000000007941 */ /* 0x000fea0003800200 */
.L_x_0:
[----:B------:R-:W0:Y:S01]  /*0160*/  SHFL.DOWN PT, R3, R6, 0x10, 0x1f ;  /* 0x0a001f0006037f89 */ /* 0x000e2200000e0000 */
[----:B------:R-:W-:Y:S01]  /*0170*/  ISETP.GT.U32.AND P1, PT, R0, 0x1f, PT ;  /* 0x0000001f0000780c */ /* 0x000fe20003f24070 */
[----:B0-----:R-:W-:-:S05]  /*0180*/  FADD R3, R3, R6 ;  /* 0x0000000603037221 */ /* 0x001fca0000000000 */
[----:B------:R-:W0:Y:S02]  /*0190*/  SHFL.DOWN PT, R2, R3, 0x8, 0x1f ;  /* 0x09001f0003027f89 */ /* 0x000e2400000e0000 */
[----:B0-----:R-:W-:Y:S01]  /*01a0*/  FADD R4, R3, R2 ;  /* 0x0000000203047221 */ /* 0x001fe20000000000 */
[----:B------:R-:W-:-:S04]  /*01b0*/  LOP3.LUT R2, R0, 0x1f, RZ, 0xc0, !PT ;  /* 0x0000001f00027812 */ /* 0x000fc800078ec0ff */
[----:B------:R-:W0:Y:S01]  /*01c0*/  SHFL.DOWN PT, R5, R4, 0x4, 0x1f ;  /* 0x08801f0004057f89 */ /* 0x000e2200000e0000 */
[----:B------:R-:W-:-:S13]  /*01d0*/  ISETP.NE.AND P0, PT, R2, RZ, PT ;  /* 0x000000ff0200720c */ /* 0x000fda0003f05270 */
[----:B------:R-:W1:Y:S01]  /*01e0*/  @!P0 S2R R9, SR_CgaCtaId ;  /* 0x0000000000098919 */ /* 0x000e620000008800 */
[----:B------:R-:W-:Y:S02]  /*01f0*/  @!P0 MOV R6, 0x400 ;  /* 0x0000040000068802 */ /* 0x000fe40000000f00 */
[----:B------:R-:W-:-:S04]  /*0200*/  @!P0 SHF.R.U32.HI R3, RZ, 0x3, R0 ;  /* 0x00000003ff038819 */ /* 0x000fc80000011600 */
[----:B------:R-:W-:Y:S01]  /*0210*/  @!P0 LOP3.LUT R3, R3, 0x7c, RZ, 0xc0, !PT ;  /* 0x0000007c03038812 */ /* 0x000fe200078ec0ff */
[----:B0-----:R-:W-:-:S05]  /*0220*/  FADD R5, R4, R5 ;  /* 0x0000000504057221 */ /* 0x001fca0000000000 */
[----:B------:R-:W0:Y:S01]  /*0230*/  SHFL.DOWN PT, R8, R5, 0x2, 0x1f ;  /* 0x08401f0005087f89 */ /* 0x000e2200000e0000 */
[----:B-1----:R-:W-:-:S05]  /*0240*/  @!P0 LEA R6, R9, R6, 0x18 ;  /* 0x0000000609068211 */ /* 0x002fca00078ec0ff */
[----:B------:R-:W-:Y:S02]  /*0250*/  @!P0 IMAD.IADD R3, R3, 0x1, R6 ;  /* 0x0000000103038824 */ /* 0x000fe400078e0206 */
[----:B0-----:R-:W-:-:S05]  /*0260*/  FADD R8, R5, R8 ;  /* 0x0000000805087221 */ /* 0x001fca0000000000 */
[----:B------:R-:W0:Y:S02]  /*0270*/  SHFL.DOWN PT, R7, R8, 0x1, 0x1f ;  /* 0x08201f0008077f89 */ /* 0x000e2400000e0000 */
[----:B0-----:R-:W-:-:S05]  /*0280*/  FADD R4, R8, R7 ;  /* 0x0000000708047221 */ /* 0x001fca0000000000 */
[----:B------:R0:W-:Y:S01]  /*0290*/  @!P0 STS [R3], R4 ;  /* 0x0000000403008388 */ /* 0x0001e20000000800 */
[----:B------:R-:W-:Y:S06]  /*02a0*/  BAR.SYNC.DEFER_BLOCKING 0x0 ;  /* 0x0000000000007b1d */ /* 0x000fec0000010000 */
[----:B------:R-:W-:Y:S05]  /*02b0*/  @P1 EXIT ;  /* 0x000000000000194d */ /* 0x000fea0003800000 */
[----:B------:R-:W-:-:S06]  /*02c0*/  USHF.R.U32.HI UR4, URZ, 0x5, UR5 ;  /* 0x00000005ff047899 */ /* 0x000fcc0008011605 */
[----:B------:R-:W-:-:S13]  /*02d0*/  ISETP.GE.U32.AND P0, PT, R0, UR4, PT ;  /* 0x0000000400007c0c */ /* 0x000fda000bf06070 */
[----:B0-----:R-:W0:Y:S01]  /*02e0*/  @!P0 S2R R4, SR_CgaCtaId ;  /* 0x0000000000048919 */ /* 0x001e220000008800 */
[----:B------:R-:W-:-:S04]  /*02f0*/  @!P0 MOV R3, 0x400 ;  /* 0x0000040000038802 */ /* 0x000fc80000000f00 */
[----:B0-----:R-:W-:Y:S02]  /*0300*/  @!P0 LEA R5, R4, R3, 0x18 ;  /* 0x0000000304058211 */ /* 0x001fe400078ec0ff */
[----:B------:R-:W-:-:S03]  /*0310*/  MOV R3, RZ ;  /* 0x000000ff00037202 */ /* 0x000fc60000000f00 */
[----:B------:R-:W-:-:S05]  /*0320*/  @!P0 IMAD R2, R2, 0x4, R5 ;  /* 0x0000000402028824 */ /* 0x000fca00078e0205 */
[----:B------:R-:W0:Y:S01]  /*0330*/  @!P0 LDS R3, [R2] ;  /* 0x0000000002038984 */ /* 0x000e220000000800 */
[----:B------:R-:W-:-:S03]  /*0340*/  ISETP.NE.AND P0, PT, R0, RZ, PT ;  /* 0x000000ff0000720c */ /* 0x000fc60003f05270 */
[----:B0-----:R-:W0:Y:S02]  /*0350*/  SHFL.DOWN PT, R4, R3, 0x10, 0x1f ;  /* 0x0a001f0003047f89 */ /* 0x001e2400000e0000 */
[----:B0-----:R-:W-:-:S05]  /*0360*/  FADD R4, R4, R3 ;  /* 0x0000000304047221 */ /* 0x001fca0000000000 */
[----:B------:R-:W0:Y:S02]  /*0370*/  SHFL.DOWN PT, R5, R4, 0x8, 0x1f ;  /* 0x09001f0004057f89 */ /* 0x000e2400000e0000 */
[----:B0-----:R-:W-:-:S05]  /*0380*/  FADD R5, R4, R5 ;  /* 0x0000000504057221 */ /* 0x001fca0000000000 */
[----:B------:R-:W0:Y:S02]  /*0390*/  SHFL.DOWN PT, R6, R5, 0x4, 0x1f ;  /* 0x08801f0005067f89 */ /* 0x000e2400000e0000 */
[----:B0-----:R-:W-:-:S05]  /*03a0*/  FADD R6, R5, R6 ;  /* 0x0000000605067221 */ /* 0x001fca0000000000 */
[----:B------:R-:W0:Y:S02]  /*03b0*/  SHFL.DOWN PT, R7, R6, 0x2, 0x1f ;  /* 0x08401f0006077f89 */ /* 0x000e2400000e0000 */
[----:B0-----:R-:W-:-:S05]  /*03c0*/  FADD R7, R6, R7 ;  /* 0x0000000706077221 */ /* 0x001fca0000000000 */
[----:B------:R0:W1:Y:S01]  /*03d0*/  SHFL.DOWN PT, R0, R7, 0x1, 0x1f ;  /* 0x08201f0007007f89 */ /* 0x00006200000e0000 */
[----:B------:R-:W-:Y:S05]  /*03e0*/  @P0 EXIT ;  /* 0x000000000000094d */ /* 0x000fea0003800000 */
[----:B------:R-:W2:Y:S01]  /*03f0*/  LDC.64 R2, c[0x0][0x388] ;  /* 0x0000e200ff027b82 */ /* 0x000ea20000000a00 */
[----:B01----:R-:W-:-:S05]  /*0400*/  FADD R7, R7, R0 ;  /* 0x0000000007077221 */ /* 0x003fca0000000000 */
[----:B--2---:R-:W-:Y:S01]  /*0410*/  REDG.E.ADD.F32.FTZ.RN.STRONG.GPU desc[UR6][R2.64], R7 ;  /* 0x00000007020079a6 */ /* 0x004fe2000c12f306 */
[----:B------:R-:W-:Y:S05]  /*0420*/  EXIT ;  /* 0x000000000000794d */ /* 0x000fea0003800000 */
.L_x_3:
[----:B------:R-:W-:-:S00]  /*0430*/  BRA `(.L_x_3) ;  /* 0xfffffffc00fc7947 */ /* 0x000fc0000383ffff */
[----:B------:R-:W-:-:S00]  /*0440*/  NOP ;  /* 0x0000000000007918 */ /* 0x000fc00000000000 */
        /* <DEDUP_REMOVED lines=11> */
.L_x_19:


//--------------------- .text._Z8reduce_aPfS_     --------------------------
	.section	.text._Z8reduce_aPfS_,"ax",@progbits
	.align	128
        .global         _Z8reduce_aPfS_
        .type           _Z8reduce_aPfS_,@function
        .size           _Z8reduce_aPfS_,(.L_x_20 - _Z8reduce_aPfS_)
        .other          _Z8reduce_aPfS_,@"STO_CUDA_ENTRY STV_DEFAULT"
_Z8reduce_aPfS_:
.text._Z8reduce_aPfS_:
[----:B------:R-:W-:Y:S01]  /*0000*/  LDC R1, c[0x0][0x37c] ;  /* 0x0000df00ff017b82 */ /* 0x000fe20000000800 */
[----:B------:R-:W0:Y:S07]  /*0010*/  S2R R8, SR_TID.X ;  /* 0x0000000000087919 */ /* 0x000e2e0000002100 */
[----:B------:R-:W1:Y:S01]  /*0020*/  S2UR UR5, SR_CgaCtaId ;  /* 0x00000000000579c3 */ /* 0x000e620000008800 */
[----:B------:R-:W2:Y:S01]  /*0030*/  LDCU UR8, c[0x0][0x360] ;  /* 0x00006c00ff0877ac */ /* 0x000ea20008000800 */
[----:B------:R-:W-:Y:S01]  /*0040*/  BSSY.RECONVERGENT B0, `(.L_x_4) ;  /* 0x0000019000007945 */ /* 0x000fe20003800200 */
[----:B------:R-:W3:Y:S01]  /*0050*/  S2R R3, SR_CTAID.X ;  /* 0x0000000000037919 */ /* 0x000ee20000002500 */
[----:B------:R-:W-:Y:S01]  /*0060*/  UMOV UR4, 0x400 ;  /* 0x0000040000047882 */ /* 0x000fe20000000000 */
[----:B------:R-:W4:Y:S01]  /*0070*/  LDCU.64 UR6, c[0x0][0x358] ;  /* 0x00006b00ff0677ac */ /* 0x000f220008000a00 */
[----:B--2---:R-:W-:Y:S01]  /*0080*/  IMAD.U32 R6, RZ, RZ, UR8 ;  /* 0x00000008ff067e24 */ /* 0x004fe2000f8e00ff */
[----:B-1----:R-:W-:-:S06]  /*0090*/  ULEA UR4, UR5, UR4, 0x18 ;  /* 0x0000000405047291 */ /* 0x002fcc000f8ec0ff */
[----:B0-----:R-:W-:Y:S01]  /*00a0*/  LEA R0, R8, UR4, 0x2 ;  /* 0x0000000408007c11 */ /* 0x001fe2000f8e10ff */
[----:B---3--:R-:W-:-:S04]  /*00b0*/  IMAD R2, R3, UR8, R8 ;  /* 0x0000000803027c24 */ /* 0x008fc8000f8e0208 */
[----:B------:R0:W-:Y:S01]  /*00c0*/  STS [R0], RZ ;  /* 0x000000ff00007388 */ /* 0x0001e20000000800 */
[----:B------:R-:W-:-:S13]  /*00d0*/  ISETP.GT.U32.AND P0, PT, R2, 0x7fffff, PT ;  /* 0x007fffff0200780c */ /* 0x000fda0003f04070 */
[----:B0---4-:R-:W-:Y:S05]  /*00e0*/  @P0 BRA `(.L_x_5) ;  /* 0x0000000000380947 */ /* 0x011fea0003800000 */
[----:B------:R-:W0:Y:S01]  /*00f0*/  LDC.64 R4, c[0x0][0x380] ;  /* 0x0000e000ff047b82 */ /* 0x000e220000000a00 */
[----:B------:R-:W1:Y:S01]  /*0100*/  LDCU UR4, c[0x0][0x370] ;  /* 0x00006e00ff0477ac */ /* 0x000e620008000800 */
[----:B------:R-:W-:Y:S01]  /*0110*/  HFMA2 R9, -RZ, RZ, 0, 0 ;  /* 0x00000000ff097431 */ /* 0x000fe200000001ff */
[----:B------:R-:W-:Y:S01]  /*0120*/  BSSY.RECONVERGENT B1, `(.L_x_6) ;  /* 0x0000009000017945 */ /* 0x000fe20003800200 */
[----:B------:R-:W-:Y:S02]  /*0130*/  IMAD.MOV.U32 R7, RZ, RZ, R2 ;  /* 0x000000ffff077224 */ /* 0x000fe400078e0002 */
[----:B-1----:R-:W-:-:S07]  /*0140*/  IMAD R10, R6, UR4, RZ ;  /* 0x00000004060a7c24 */ /* 0x002fce000f8e02ff */
.L_x_7:
[----:B0-----:R-:W-:-:S06]  /*0150*/  IMAD.WIDE.U32 R2, R7, 0x4, R4 ;  /* 0x0000000407027825 */ /* 0x001fcc00078e0004 */
[----:B------:R-:W2:Y:S01]  /*0160*/  LDG.E R2, desc[UR6][R2.64] ;  /* 0x0000000602027981 */ /* 0x000ea2000c1e1900 */
[----:B------:R-:W-:-:S05]  /*0170*/  IMAD.IADD R7, R10, 0x1, R7 ;  /* 0x000000010a077824 */ /* 0x000fca00078e0207 */
[----:B------:R-:W-:Y:S01]  /*0180*/  ISETP.GE.U32.AND P0, PT, R7, 0x800000, PT ;  /* 0x008000000700780c */ /* 0x000fe20003f06070 */
[----:B--2---:R-:W-:-:S12]  /*0190*/  FADD R9, R2, R9 ;  /* 0x0000000902097221 */ /* 0x004fd80000000000 */
[----:B------:R-:W-:Y:S05]  /*01a0*/  @!P0 BRA `(.L_x_7) ;  /* 0xfffffffc00e88947 */ /* 0x000fea000383ffff */
[----:B------:R-:W-:Y:S05]  /*01b0*/  BSYNC.RECONVERGENT B1 ;  /* 0x0000000000017941 */ /* 0x000fea0003800200 */
.L_x_6:
[----:B------:R0:W-:Y:S02]  /*01c0*/  STS [R0], R9 ;  /* 0x0000000900007388 */ /* 0x0001e40000000800 */
.L_x_5:
[----:B------:R-:W-:Y:S05]  /*01d0*/  BSYNC.RECONVERGENT B0 ;  /* 0x0000000000007941 */ /* 0x000fea0003800200 */
.L_x_4:
[----:B------:R-:W-:Y:S02]  /*01e0*/  ISETP.GE.U32.AND P1, PT, R6, 0x2, PT ;  /* 0x000000020600780c */ /* 0x000fe40003f26070 */
[----:B------:R-:W-:-:S11]  /*01f0*/  ISETP.NE.AND P0, PT, R8, RZ, PT ;  /* 0x000000ff0800720c */ /* 0x000fd60003f05270 */
[----:B------:R-:W-:Y:S05]  /*0200*/  @!P1 BRA `(.L_x_8) ;  /* 0x00000000002c9947 */ /* 0x000fea0003800000 */
.L_x_9:
[----:B------:R-:W-:Y:S01]  /*0210*/  BAR.SYNC.DEFER_BLOCKING 0x0 ;  /* 0x0000000000007b1d */ /* 0x000fe20000010000 */
[----:B------:R-:W-:-:S04]  /*0220*/  SHF.R.U32.HI R5, RZ, 0x1, R6 ;  /* 0x00000001ff057819 */ /* 0x000fc80000011606 */
[----:B------:R-:W-:-:S13]  /*0230*/  ISETP.GE.U32.AND P1, PT, R8, R5, PT ;  /* 0x000000050800720c */ /* 0x000fda0003f26070 */
[----:B------:R-:W-:Y:S01]  /*0240*/  @!P1 LEA R2, R5, R0, 0x2 ;  /* 0x0000000005029211 */ /* 0x000fe200078e10ff */
[----:B------:R-:W-:Y:S05]  /*0250*/  @!P1 LDS R3, [R0] ;  /* 0x0000000000039984 */ /* 0x000fea0000000800 */
[----:B------:R-:W1:Y:S02]  /*0260*/  @!P1 LDS R2, [R2] ;  /* 0x0000000002029984 */ /* 0x000e640000000800 */
[----:B-1----:R-:W-:-:S05]  /*0270*/  @!P1 FADD R3, R2, R3 ;  /* 0x0000000302039221 */ /* 0x002fca0000000000 */
[----:B------:R1:W-:Y:S01]  /*0280*/  @!P1 STS [R0], R3 ;  /* 0x0000000300009388 */ /* 0x0003e20000000800 */
[----:B------:R-:W-:Y:S01]  /*0290*/  ISETP.GT.U32.AND P1, PT, R6, 0x3, PT ;  /* 0x000000030600780c */ /* 0x000fe20003f24070 */
[----:B------:R-:W-:-:S12]  /*02a0*/  IMAD.MOV.U32 R6, RZ, RZ, R5 ;  /* 0x000000ffff067224 */ /* 0x000fd800078e0005 */
[----:B-1----:R-:W-:Y:S05]  /*02b0*/  @P1 BRA `(.L_x_9) ;  /* 0xfffffffc00d41947 */ /* 0x002fea000383ffff */
.L_x_8:
[----:B------:R-:W-:Y:S05]  /*02c0*/  @P0 EXIT ;  /* 0x000000000000094d */ /* 0x000fea0003800000 */
[----:B------:R-:W1:Y:S01]  /*02d0*/  S2UR UR5, SR_CgaCtaId ;  /* 0x00000000000579c3 */ /* 0x000e620000008800 */
[----:B------:R-:W-:-:S07]  /*02e0*/  UMOV UR4, 0x400 ;  /* 0x0000040000047882 */ /* 0x000fce0000000000 */
[----:B------:R-:W2:Y:S01]  /*02f0*/  LDC.64 R2, c[0x0][0x388] ;  /* 0x0000e200ff027b82 */ /* 0x000ea20000000a00 */
[----:B-1----:R-:W-:-:S09]  /*0300*/  ULEA UR4, UR5, UR4, 0x18 ;  /* 0x0000000405047291 */ /* 0x002fd2000f8ec0ff */
[----:B------:R-:W2:Y:S04]  /*0310*/  LDS R5, [UR4] ;  /* 0x00000004ff057984 */ /* 0x000ea80008000800 */
[----:B--2---:R-:W-:Y:S01]  /*0320*/  REDG.E.ADD.F32.FTZ.RN.STRONG.GPU desc[UR6][R2.64], R5 ;  /* 0x00000005020079a6 */ /* 0x004fe2000c12f306 */
[----:B------:R-:W-:Y:S05]  /*0330*/  EXIT ;  /* 0x000000000000794d */ /* 0x000fea0003800000 */
.L_x_10:
        /* <DEDUP_REMOVED lines=12> */
.L_x_20:


//--------------------- .text._Z6reducePfS_m      --------------------------
	.section	.text._Z6reducePfS_m,"ax",@progbits
	.align	128
        .global         _Z6reducePfS_m
        .type           _Z6reducePfS_m,@function
        .size           _Z6reducePfS_m,(.L_x_21 - _Z6reducePfS_m)
        .other          _Z6reducePfS_m,@"STO_CUDA_ENTRY STV_DEFAULT"
_Z6reducePfS_m:
.text._Z6reducePfS_m:
[----:B------:R-:W-:Y:S01]  /*0000*/  LDC R1, c[0x0][0x37c] ;  /* 0x0000df00ff017b82 */ /* 0x000fe20000000800 */
[----:B------:R-:W0:Y:S07]  /*0010*/  S2R R6, SR_TID.X ;  /* 0x0000000000067919 */ /* 0x000e2e0000002100 */
[----:B------:R-:W1:Y:S01]  /*0020*/  S2UR UR5, SR_CgaCtaId ;  /* 0x00000000000579c3 */ /* 0x000e620000008800 */
[----:B------:R-:W2:Y:S01]  /*0030*/  LDCU UR8, c[0x0][0x360] ;  /* 0x00006c00ff0877ac */ /* 0x000ea20008000800 */
[----:B------:R-:W-:Y:S01]  /*0040*/  BSSY.RECONVERGENT B0, `(.L_x_11) ;  /* 0x0000021000007945 */ /* 0x000fe20003800200 */
[----:B------:R-:W3:Y:S01]  /*0050*/  S2R R9, SR_CTAID.X ;  /* 0x0000000000097919 */ /* 0x000ee20000002500 */
[----:B------:R-:W4:Y:S01]  /*0060*/  LDCU.64 UR10, c[0x0][0x390] ;  /* 0x00007200ff0a77ac */ /* 0x000f220008000a00 */
[----:B------:R-:W-:Y:S01]  /*0070*/  UMOV UR4, 0x400 ;  /* 0x0000040000047882 */ /* 0x000fe20000000000 */
[----:B------:R-:W0:Y:S01]  /*0080*/  LDCU.64 UR6, c[0x0][0x358] ;  /* 0x00006b00ff0677ac */ /* 0x000e220008000a00 */
[----:B------:R-:W0:Y:S01]  /*0090*/  LDCU.64 UR12, c[0x0][0x380] ;  /* 0x00007000ff0c77ac */ /* 0x000e220008000a00 */
[----:B--2---:R-:W-:Y:S01]  /*00a0*/  IMAD.U32 R5, RZ, RZ, UR8 ;  /* 0x00000008ff057e24 */ /* 0x004fe2000f8e00ff */
[----:B-1----:R-:W-:-:S06]  /*00b0*/  ULEA UR4, UR5, UR4, 0x18 ;  /* 0x0000000405047291 */ /* 0x002fcc000f8ec0ff */
[----:B0-----:R-:W-:Y:S01]  /*00c0*/  LEA R4, R6, UR4, 0x2 ;  /* 0x0000000406047c11 */ /* 0x001fe2000f8e10ff */
[----:B---3--:R-:W-:-:S04]  /*00d0*/  IMAD R0, R9, UR8, R6 ;  /* 0x0000000809007c24 */ /* 0x008fc8000f8e0206 */
[----:B------:R0:W-:Y:S01]  /*00e0*/  STS [R4], RZ ;  /* 0x000000ff04007388 */ /* 0x0001e20000000800 */
[----:B----4-:R-:W-:Y:S02]  /*00f0*/  ISETP.GE.U32.AND P0, PT, R0, UR10, PT ;  /* 0x0000000a00007c0c */ /* 0x010fe4000bf06070 */
[----:B------:R-:W-:-:S04]  /*0100*/  SHF.R.S32.HI R2, RZ, 0x1f, R0 ;  /* 0x0000001fff027819 */ /* 0x000fc80000011400 */
[----:B------:R-:W-:-:S13]  /*0110*/  ISETP.GE.U32.AND.EX P0, PT, R2, UR11, PT, P0 ;  /* 0x0000000b02007c0c */ /* 0x000fda000bf06100 */
[----:B0-----:R-:W-:Y:S05]  /*0120*/  @P0 BRA `(.L_x_12) ;  /* 0x0000000000480947 */ /* 0x001fea0003800000 */
[----:B------:R-:W0:Y:S01]  /*0130*/  LDCU UR4, c[0x0][0x370] ;  /* 0x00006e00ff0477ac */ /* 0x000e220008000800 */
[----:B------:R-:W-:Y:S01]  /*0140*/  BSSY.RECONVERGENT B1, `(.L_x_13) ;  /* 0x000000f000017945 */ /* 0x000fe20003800200 */
[----:B------:R-:W-:Y:S02]  /*0150*/  IMAD.MOV.U32 R11, RZ, RZ, R2 ;  /* 0x000000ffff0b7224 */ /* 0x000fe400078e0002 */
[----:B------:R-:W-:Y:S02]  /*0160*/  IMAD.MOV.U32 R8, RZ, RZ, R0 ;  /* 0x000000ffff087224 */ /* 0x000fe400078e0000 */
[----:B------:R-:W-:Y:S02]  /*0170*/  IMAD.MOV.U32 R7, RZ, RZ, RZ ;  /* 0x000000ffff077224 */ /* 0x000fe400078e00ff */
[----:B0-----:R-:W-:-:S07]  /*0180*/  IMAD R13, R5, UR4, RZ ;  /* 0x00000004050d7c24 */ /* 0x001fce000f8e02ff */
.L_x_14:
[----:B------:R-:W-:-:S04]  /*0190*/  LEA R2, P0, R8, UR12, 0x2 ;  /* 0x0000000c08027c11 */ /* 0x000fc8000f8010ff */
[----:B------:R-:W-:-:S05]  /*01a0*/  LEA.HI.X R3, R8, UR13, R11, 0x2, P0 ;  /* 0x0000000d08037c11 */ /* 0x000fca00080f140b */
[----:B------:R-:W2:Y:S01]  /*01b0*/  LDG.E R2, desc[UR6][R2.64] ;  /* 0x0000000602027981 */ /* 0x000ea2000c1e1900 */
[----:B------:R-:W-:-:S04]  /*01c0*/  IMAD.IADD R8, R13, 0x1, R0 ;  /* 0x000000010d087824 */ /* 0x000fc800078e0200 */
[--C-:B------:R-:W-:Y:S01]  /*01d0*/  IMAD.MOV.U32 R0, RZ, RZ, R8.reuse ;  /* 0x000000ffff007224 */ /* 0x100fe200078e0008 */
[----:B------:R-:W-:Y:S02]  /*01e0*/  ISETP.GE.U32.AND P0, PT, R8, UR10, PT ;  /* 0x0000000a08007c0c */ /* 0x000fe4000bf06070 */
[----:B------:R-:W-:-:S04]  /*01f0*/  SHF.R.S32.HI R11, RZ, 0x1f, R8 ;  /* 0x0000001fff0b7819 */ /* 0x000fc80000011408 */
[----:B------:R-:W-:Y:S01]  /*0200*/  ISETP.GE.U32.AND.EX P0, PT, R11, UR11, PT, P0 ;  /* 0x0000000b0b007c0c */ /* 0x000fe2000bf06100 */
[----:B--2---:R-:W-:-:S12]  /*0210*/  FADD R7, R2, R7 ;  /* 0x0000000702077221 */ /* 0x004fd80000000000 */
[----:B------:R-:W-:Y:S05]  /*0220*/  @!P0 BRA `(.L_x_14) ;  /* 0xfffffffc00d88947 */ /* 0x000fea000383ffff */
[----:B------:R-:W-:Y:S05]  /*0230*/  BSYNC.RECONVERGENT B1 ;  /* 0x0000000000017941 */ /* 0x000fea0003800200 */
.L_x_13:
[----:B------:R0:W-:Y:S02]  /*0240*/  STS [R4], R7 ;  /* 0x0000000704007388 */ /* 0x0001e40000000800 */
.L_x_12:
[----:B------:R-:W-:Y:S05]  /*0250*/  BSYNC.RECONVERGENT B0 ;  /* 0x0000000000007941 */ /* 0x000fea0003800200 */
.L_x_11:
[----:B------:R-:W-:Y:S02]  /*0260*/  ISETP.GE.U32.AND P1, PT, R5, 0x2, PT ;  /* 0x000000020500780c */ /* 0x000fe40003f26070 */
[----:B------:R-:W-:-:S11]  /*0270*/  ISETP.NE.AND P0, PT, R6, RZ, PT ;  /* 0x000000ff0600720c */ /* 0x000fd60003f05270 */
[----:B------:R-:W-:Y:S05]  /*0280*/  @!P1 BRA `(.L_x_15) ;  /* 0x00000000002c9947 */ /* 0x000fea0003800000 */
.L_x_16:
[----:B------:R-:W-:Y:S01]  /*0290*/  BAR.SYNC.DEFER_BLOCKING 0x0 ;  /* 0x0000000000007b1d */ /* 0x000fe20000010000 */
[----:B0-----:R-:W-:-:S04]  /*02a0*/  SHF.R.U32.HI R7, RZ, 0x1, R5 ;  /* 0x00000001ff077819 */ /* 0x001fc80000011605 */
[----:B------:R-:W-:-:S13]  /*02b0*/  ISETP.GE.U32.AND P1, PT, R6, R7, PT ;  /* 0x000000070600720c */ /* 0x000fda0003f26070 */
[----:B------:R-:W-:Y:S01]  /*02c0*/  @!P1 IMAD R0, R7, 0x4, R4 ;  /* 0x0000000407009824 */ /* 0x000fe200078e0204 */
[----:B------:R-:W-:Y:S05]  /*02d0*/  @!P1 LDS R3, [R4] ;  /* 0x0000000004039984 */ /* 0x000fea0000000800 */
[----:B------:R-:W0:Y:S02]  /*02e0*/  @!P1 LDS R0, [R0] ;  /* 0x0000000000009984 */ /* 0x000e240000000800 */
[----:B0-----:R-:W-:-:S05]  /*02f0*/  @!P1 FADD R3, R0, R3 ;  /* 0x0000000300039221 */ /* 0x001fca0000000000 */
[----:B------:R1:W-:Y:S01]  /*0300*/  @!P1 STS [R4], R3 ;  /* 0x0000000304009388 */ /* 0x0003e20000000800 */
[----:B------:R-:W-:Y:S01]  /*0310*/  ISETP.GT.U32.AND P1, PT, R5, 0x3, PT ;  /* 0x000000030500780c */ /* 0x000fe20003f24070 */
[----:B------:R-:W-:-:S12]  /*0320*/  IMAD.MOV.U32 R5, RZ, RZ, R7 ;  /* 0x000000ffff057224 */ /* 0x000fd800078e0007 */
[----:B-1----:R-:W-:Y:S05]  /*0330*/  @P1 BRA `(.L_x_16) ;  /* 0xfffffffc00d41947 */ /* 0x002fea000383ffff */
.L_x_15:
[----:B------:R-:W-:Y:S05]  /*0340*/  @P0 EXIT ;  /* 0x000000000000094d */ /* 0x000fea0003800000 */
[----:B------:R-:W1:Y:S01]  /*0350*/  S2UR UR5, SR_CgaCtaId ;  /* 0x00000000000579c3 */ /* 0x000e620000008800 */
[----:B------:R-:W-:-:S07]  /*0360*/  UMOV UR4, 0x400 ;  /* 0x0000040000047882 */ /* 0x000fce0000000000 */
[----:B------:R-:W2:Y:S01]  /*0370*/  LDC.64 R2, c[0x0][0x388] ;  /* 0x0000e200ff027b82 */ /* 0x000ea20000000a00 */
[----:B-1----:R-:W-:Y:S01]  /*0380*/  ULEA UR4, UR5, UR4, 0x18 ;  /* 0x0000000405047291 */ /* 0x002fe2000f8ec0ff */
[----:B--2---:R-:W-:-:S08]  /*0390*/  IMAD.WIDE.U32 R2, R9, 0x4, R2 ;  /* 0x0000000409027825 */ /* 0x004fd000078e0002 */
[----:B------:R-:W1:Y:S04]  /*03a0*/  LDS R5, [UR4] ;  /* 0x00000004ff057984 */ /* 0x000e680008000800 */
[----:B-1----:R-:W-:Y:S01]  /*03b0*/  STG.E desc[UR6][R2.64], R5 ;  /* 0x0000000502007986 */ /* 0x002fe2000c101906 */
[----:B------:R-:W-:Y:S05]  /*03c0*/  EXIT ;  /* 0x000000000000794d */ /* 0x000fea0003800000 */
.L_x_17:
        /* <DEDUP_REMOVED lines=11> */
.L_x_21:


//--------------------- .text._Z10atomic_redPKfPf --------------------------
	.section	.text._Z10atomic_redPKfPf,"ax",@progbits
	.align	128
        .global         _Z10atomic_redPKfPf
        .type           _Z10atomic_redPKfPf,@function
        .size           _Z10atomic_redPKfPf,(.L_x_22 - _Z10atomic_redPKfPf)
        .other          _Z10atomic_redPKfPf,@"STO_CUDA_ENTRY STV_DEFAULT"
_Z10atomic_redPKfPf:
.text._Z10atomic_redPKfPf:
[----:B------:R-:W-:Y:S01]  /*0000*/  LDC R1, c[0x0][0x37c] ;  /* 0x0000df00ff017b82 */ /* 0x000fe20000000800 */
[----:B------:R-:W0:Y:S01]  /*0010*/  S2R R5, SR_TID.X ;  /* 0x0000000000057919 */ /* 0x000e220000002100 */
[----:B------:R-:W0:Y:S01]  /*0020*/  LDCU UR4, c[0x0][0x360] ;  /* 0x00006c00ff0477ac */ /* 0x000e220008000800 */
[----:B------:R-:W0:Y:S02]  /*0030*/  S2R R0, SR_CTAID.X ;  /* 0x0000000000007919 */ /* 0x000e240000002500 */
[----:B0-----:R-:W-:-:S05]  /*0040*/  IMAD R5, R0, UR4, R5 ;  /* 0x0000000400057c24 */ /* 0x001fca000f8e0205 */
[----:B------:R-:W-:-:S13]  /*0050*/  ISETP.GT.U32.AND P0, PT, R5, 0x7fffff, PT ;  /* 0x007fffff0500780c */ /* 0x000fda0003f04070 */
[----:B------:R-:W-:Y:S05]  /*0060*/  @P0 EXIT ;  /* 0x000000000000094d */ /* 0x000fea0003800000 */
[----:B------:R-:W0:Y:S01]  /*0070*/  LDC.64 R2, c[0x0][0x380] ;  /* 0x0000e000ff027b82 */ /* 0x000e220000000a00 */
[----:B------:R-:W1:Y:S01]  /*0080*/  LDCU.64 UR4, c[0x0][0x358] ;  /* 0x00006b00ff0477ac */ /* 0x000e620008000a00 */
[----:B0-----:R-:W-:-:S06]  /*0090*/  IMAD.WIDE.U32 R2, R5, 0x4, R2 ;  /* 0x0000000405027825 */ /* 0x001fcc00078e0002 */
[----:B-1----:R-:W2:Y:S01]  /*00a0*/  LDG.E R3, desc[UR4][R2.64] ;  /* 0x0000000402037981 */ /* 0x002ea2000c1e1900 */
[----:B------:R-:W2:Y:S03]  /*00b0*/  LDC.64 R4, c[0x0][0x388] ;  /* 0x0000e200ff047b82 */ /* 0x000ea60000000a00 */
[----:B--2---:R-:W-:Y:S01]  /*00c0*/  REDG.E.ADD.F32.FTZ.RN.STRONG.GPU desc[UR4][R4.64], R3 ;  /* 0x00000003040079a6 */ /* 0x004fe2000c12f304 */
[----:B------:R-:W-:Y:S05]  /*00d0*/  EXIT ;  /* 0x000000000000794d */ /* 0x000fea0003800000 */
.L_x_18:
        /* <DEDUP_REMOVED lines=10> */
.L_x_22:


//--------------------- .nv.shared._Z9reduce_wsPfS_ --------------------------
	.section	.nv.shared._Z9reduce_wsPfS_,"aw",@nobits
	.sectionflags	@""
	.align	4
.nv.shared._Z9reduce_wsPfS_:
	.zero		1152


//--------------------- .nv.shared.reserved.0     --------------------------
	.section	.nv.shared.reserved.0,"aw",@nobits
	.weak		__nv_reservedSMEM_offset_0_alias
	.size		__nv_reservedSMEM_offset_0_alias, 0, 64
	.other		__nv_reservedSMEM_offset_0_alias,@"STO_CUDA_RESERVED_SHARED STV_DEFAULT"
__nv_reservedSMEM_offset_0_alias:
	.zero		0
	.zero		64


//--------------------- .nv.shared._Z8reduce_aPfS_ --------------------------
	.section	.nv.shared._Z8reduce_aPfS_,"aw",@nobits
	.sectionflags	@""
	.align	4
.nv.shared._Z8reduce_aPfS_:
	.zero		2048


//--------------------- .nv.shared._Z6reducePfS_m --------------------------
	.section	.nv.shared._Z6reducePfS_m,"aw",@nobits
	.sectionflags	@""
	.align	4
.nv.shared._Z6reducePfS_m:
	.zero		2048


//--------------------- .nv.constant0._Z9reduce_wsPfS_ --------------------------
	.section	.nv.constant0._Z9reduce_wsPfS_,"a",@progbits
	.sectionflags	@""
	.align	4
.nv.constant0._Z9reduce_wsPfS_:
	.zero		912


//--------------------- .nv.constant0._Z8reduce_aPfS_ --------------------------
	.section	.nv.constant0._Z8reduce_aPfS_,"a",@progbits
	.sectionflags	@""
	.align	4
.nv.constant0._Z8reduce_aPfS_:
	.zero		912


//--------------------- .nv.constant0._Z6reducePfS_m --------------------------
	.section	.nv.constant0._Z6reducePfS_m,"a",@progbits
	.sectionflags	@""
	.align	4
.nv.constant0._Z6reducePfS_m:
	.zero		920


//--------------------- .nv.constant0._Z10atomic_redPKfPf --------------------------
	.section	.nv.constant0._Z10atomic_redPKfPf,"a",@progbits
	.sectionflags	@""
	.align	4
.nv.constant0._Z10atomic_redPKfPf:
	.zero		912


//--------------------- SYMBOLS --------------------------

	.type		.nv.reservedSmem.offset0,@object
	.size		.nv.reservedSmem.offset0,0x4
	.type		.nv.reservedSmem.cap,@object
	.size		.nv.reservedSmem.cap,0x4
